//
// Generated by NVIDIA NVVM Compiler
//
// Compiler Build ID: CL-36424714
// Cuda compilation tools, release 13.0, V13.0.88
// Based on NVVM 20.0.0
//

.version 9.0
.target sm_100
.address_size 64

	// .globl	_Z3addPKiS0_iPi

.visible .entry _Z3addPKiS0_iPi(
	.param .u64 .ptr .align 1 _Z3addPKiS0_iPi_param_0,
	.param .u64 .ptr .align 1 _Z3addPKiS0_iPi_param_1,
	.param .u32 _Z3addPKiS0_iPi_param_2,
	.param .u64 .ptr .align 1 _Z3addPKiS0_iPi_param_3
)
{
	.reg .pred 	%p<4>;
	.reg .b32 	%r<13>;
	.reg .b64 	%rd<15>;

	ld.param.u64 	%rd4, [_Z3addPKiS0_iPi_param_0];
	ld.param.u64 	%rd3, [_Z3addPKiS0_iPi_param_1];
	ld.param.u32 	%r5, [_Z3addPKiS0_iPi_param_2];
	ld.param.u64 	%rd5, [_Z3addPKiS0_iPi_param_3];
	cvta.to.global.u64 	%rd1, %rd5;
	cvta.to.global.u64 	%rd6, %rd4;
	mov.u32 	%r6, %ntid.x;
	mov.u32 	%r7, %ctaid.x;
	mov.u32 	%r8, %tid.x;
	mad.lo.s32 	%r1, %r6, %r7, %r8;
	mul.wide.s32 	%rd7, %r1, 4;
	add.s64 	%rd8, %rd6, %rd7;
	ld.global.u32 	%r2, [%rd8];
	setp.lt.s32 	%p1, %r5, 1;
	@%p1 bra 	$L__BB0_5;
	cvta.to.global.u64 	%rd2, %rd3;
	mov.b32 	%r12, 0;
$L__BB0_2:
	mul.wide.u32 	%rd9, %r12, 4;
	add.s64 	%rd10, %rd2, %rd9;
	ld.global.u32 	%r10, [%rd10];
	setp.ne.s32 	%p2, %r10, %r2;
	@%p2 bra 	$L__BB0_4;
	add.s64 	%rd14, %rd1, %rd7;
	st.global.u32 	[%rd14], %r12;
	bra.uni 	$L__BB0_6;
$L__BB0_4:
	add.s32 	%r12, %r12, 1;
	setp.ne.s32 	%p3, %r12, %r5;
	@%p3 bra 	$L__BB0_2;
$L__BB0_5:
	add.s32 	%r11, %r5, 1;
	add.s64 	%rd12, %rd1, %rd7;
	st.global.u32 	[%rd12], %r11;
$L__BB0_6:
	ret;

}


// ===== COMPILED SASS (sm_100) =====

	.target	sm_100

	.elftype	@"ET_EXEC"


//--------------------- .note.nv.tkinfo           --------------------------
	.section	.note.nv.tkinfo,"",@"SHT_NOTE"
	.sectionflags	@"SHF_NOTE_NV_TKINFO"
	.tkinfo
        /*0018*/ 	.word	0x00000002
        /*0030*/ 	.string	""
        /*0030*/ 	.string	"ptxas"
        /*0030*/ 	.string	"Cuda compilation tools, release 13.0, V13.0.88"
        /*0030*/ 	.string	"Build cuda_13.0.r13.0/compiler.36424714_0"
        /*0030*/ 	.string	"-arch sm_100 -m 64 "



//--------------------- .note.nv.cuinfo           --------------------------
	.section	.note.nv.cuinfo,"",@"SHT_NOTE"
	.sectionflags	@"SHF_NOTE_NV_CUINFO"
        /*0018*/ 	.short	0x0002
        /*001a*/ 	.short	0x0064
        /*001c*/ 	.short	0x0082
	.zero		2


//--------------------- .nv.info                  --------------------------
	.section	.nv.info,"",@"SHT_CUDA_INFO"
	.align	4


	//----- nvinfo : EIATTR_REGCOUNT
	.align		4
        /*0000*/ 	.byte	0x04, 0x2f
        /*0002*/ 	.short	(.L_1 - .L_0)
	.align		4
.L_0:
        /*0004*/ 	.word	index@(_Z3addPKiS0_iPi)
        /*0008*/ 	.word	0x0000000c


	//----- nvinfo : EIATTR_FRAME_SIZE
	.align		4
.L_1:
        /*000c*/ 	.byte	0x04, 0x11
        /*000e*/ 	.short	(.L_3 - .L_2)
	.align		4
.L_2:
        /*0010*/ 	.word	index@(_Z3addPKiS0_iPi)
        /*0014*/ 	.word	0x00000000


	//----- nvinfo : EIATTR_MIN_STACK_SIZE
	.align		4
.L_3:
        /*0018*/ 	.byte	0x04, 0x12
        /*001a*/ 	.short	(.L_5 - .L_4)
	.align		4
.L_4:
        /*001c*/ 	.word	index@(_Z3addPKiS0_iPi)
        /*0020*/ 	.word	0x00000000
.L_5:


//--------------------- .nv.compat                --------------------------
	.section	.nv.compat,"",@"SHT_CUDA_COMPAT_INFO"
	.align	4
        /*0000*/ 	.byte	0x02, 0x09, 0x00, 0x00, 0x02, 0x02, 0x01, 0x00, 0x02, 0x05, 0x05, 0x00, 0x03, 0x07, 0x01, 0x01
        /*0010*/ 	.byte	0x02, 0x03, 0x00, 0x00, 0x02, 0x06, 0x01, 0x00, 0x04, 0x0b, 0x08, 0x00, 0x09, 0x00, 0x00, 0x00
        /*0020*/ 	.byte	0x00, 0x00, 0x00, 0x00


//--------------------- .nv.info._Z3addPKiS0_iPi  --------------------------
	.section	.nv.info._Z3addPKiS0_iPi,"",@"SHT_CUDA_INFO"
	.sectionflags	@""
	.align	4


	//----- nvinfo : EIATTR_CUDA_API_VERSION
	.align		4
        /*0000*/ 	.byte	0x04, 0x37
        /*0002*/ 	.short	(.L_7 - .L_6)
.L_6:
        /*0004*/ 	.word	0x00000082


	//----- nvinfo : EIATTR_KPARAM_INFO
	.align		4
.L_7:
        /*0008*/ 	.byte	0x04, 0x17
        /*000a*/ 	.short	(.L_9 - .L_8)
.L_8:
        /*000c*/ 	.word	0x00000000
        /*0010*/ 	.short	0x0003
        /*0012*/ 	.short	0x0018
        /*0014*/ 	.byte	0x00, 0xf5, 0x21, 0x00


	//----- nvinfo : EIATTR_KPARAM_INFO
	.align		4
.L_9:
        /*0018*/ 	.byte	0x04, 0x17
        /*001a*/ 	.short	(.L_11 - .L_10)
.L_10:
        /*001c*/ 	.word	0x00000000
        /*0020*/ 	.short	0x0002
        /*0022*/ 	.short	0x0010
        /*0024*/ 	.byte	0x00, 0xf0, 0x11, 0x00


	//----- nvinfo : EIATTR_KPARAM_INFO
	.align		4
.L_11:
        /*0028*/ 	.byte	0x04, 0x17
        /*002a*/ 	.short	(.L_13 - .L_12)
.L_12:
        /*002c*/ 	.word	0x00000000
        /*0030*/ 	.short	0x0001
        /*0032*/ 	.short	0x0008
        /*0034*/ 	.byte	0x00, 0xf5, 0x21, 0x00


	//----- nvinfo : EIATTR_KPARAM_INFO
	.align		4
.L_13:
        /*0038*/ 	.byte	0x04, 0x17
        /*003a*/ 	.short	(.L_15 - .L_14)
.L_14:
        /*003c*/ 	.word	0x00000000
        /*0040*/ 	.short	0x0000
        /*0042*/ 	.short	0x0000
        /*0044*/ 	.byte	0x00, 0xf5, 0x21, 0x00


	//----- nvinfo : EIATTR_SPARSE_MMA_MASK
	.align		4
.L_15:
        /*0048*/ 	.byte	0x03, 0x50
        /*004a*/ 	.short	0x0000


	//----- nvinfo : EIATTR_MAXREG_COUNT
	.align		4
        /*004c*/ 	.byte	0x03, 0x1b
        /*004e*/ 	.short	0x00ff


	//----- nvinfo : EIATTR_MERCURY_ISA_VERSION
	.align		4
        /*0050*/ 	.byte	0x03, 0x5f
        /*0052*/ 	.short	0x0101


	//----- nvinfo : EIATTR_VRC_CTA_INIT_COUNT
	.align		4
        /*0054*/ 	.byte	0x02, 0x4a
	.zero		1
	.zero		1


	//----- nvinfo : EIATTR_EXIT_INSTR_OFFSETS
	.align		4
        /*0058*/ 	.byte	0x04, 0x1c
        /*005a*/ 	.short	(.L_17 - .L_16)


	//   ....[0]....
.L_16:
        /*005c*/ 	.word	0x000001e0


	//   ....[1]....
        /*0060*/ 	.word	0x00000220


	//----- nvinfo : EIATTR_CRS_STACK_SIZE
	.align		4
.L_17:
        /*0064*/ 	.byte	0x04, 0x1e
        /*0066*/ 	.short	(.L_19 - .L_18)
.L_18:
        /*0068*/ 	.word	0x00000000


	//----- nvinfo : EIATTR_CBANK_PARAM_SIZE
	.align		4
.L_19:
        /*006c*/ 	.byte	0x03, 0x19
        /*006e*/ 	.short	0x0020


	//----- nvinfo : EIATTR_PARAM_CBANK
	.align		4
        /*0070*/ 	.byte	0x04, 0x0a
        /*0072*/ 	.short	(.L_21 - .L_20)
	.align		4
.L_20:
        /*0074*/ 	.word	index@(.nv.constant0._Z3addPKiS0_iPi)
        /*0078*/ 	.short	0x0380
        /*007a*/ 	.short	0x0020


	//----- nvinfo : EIATTR_SW_WAR
	.align		4
.L_21:
        /*007c*/ 	.byte	0x04, 0x36
        /*007e*/ 	.short	(.L_23 - .L_22)
.L_22:
        /*0080*/ 	.word	0x00000008
.L_23:


//--------------------- .nv.callgraph             --------------------------
	.section	.nv.callgraph,"",@"SHT_CUDA_CALLGRAPH"
	.align	4
	.sectionentsize	8
	.align		4
        /*0000*/ 	.word	0x00000000
	.align		4
        /*0004*/ 	.word	0xffffffff
	.align		4
        /*0008*/ 	.word	0x00000000
	.align		4
        /*000c*/ 	.word	0xfffffffe
	.align		4
        /*0010*/ 	.word	0x00000000
	.align		4
        /*0014*/ 	.word	0xfffffffd
	.align		4
        /*0018*/ 	.word	0x00000000
	.align		4
        /*001c*/ 	.word	0xfffffffc


//--------------------- .text._Z3addPKiS0_iPi     --------------------------
	.section	.text._Z3addPKiS0_iPi,"ax",@progbits
	.align	128
        .global         _Z3addPKiS0_iPi
        .type           _Z3addPKiS0_iPi,@function
        .size           _Z3addPKiS0_iPi,(.L_x_5 - _Z3addPKiS0_iPi)
        .other          _Z3addPKiS0_iPi,@"STO_CUDA_ENTRY STV_DEFAULT"
_Z3addPKiS0_iPi:
.text._Z3addPKiS0_iPi:
[----:B------:R-:W-:Y:S01]  /*0000*/  LDC R1, c[0x0][0x37c] ;  /* 0x0000df00ff017b82 */ /* 0x000fe20000000800 */
[----:B------:R-:W0:Y:S01]  /*0010*/  LDCU UR7, c[0x0][0x390] ;  /* 0x00007200ff0777ac */ /* 0x000e220008000800 */
[----:B------:R-:W1:Y:S01]  /*0020*/  S2R R7, SR_CTAID.X ;  /* 0x0000000000077919 */ /* 0x000e620000002500 */
[----:B------:R-:W-:Y:S01]  /*0030*/  BSSY.RECONVERGENT B0, `(.L_x_0) ;  /* 0x0000016000007945 */ /* 0x000fe20003800200 */
[----:B------:R-:W1:Y:S01]  /*0040*/  LDCU UR6, c[0x0][0x360] ;  /* 0x00006c00ff0677ac */ /* 0x000e620008000800 */
[----:B------:R-:W1:Y:S01]  /*0050*/  S2R R0, SR_TID.X ;  /* 0x0000000000007919 */ /* 0x000e620000002100 */
[----:B------:R-:W2:Y:S01]  /*0060*/  LDCU.64 UR4, c[0x0][0x358] ;  /* 0x00006b00ff0477ac */ /* 0x000ea20008000a00 */
[----:B0-----:R-:W-:-:S04]  /*0070*/  MOV R6, UR7 ;  /* 0x0000000700067c02 */ /* 0x001fc80008000f00 */
[----:B------:R-:W-:Y:S01]  /*0080*/  ISETP.GE.AND P0, PT, R6, 0x1, PT ;  /* 0x000000010600780c */ /* 0x000fe20003f06270 */
[----:B-1----:R-:W-:-:S12]  /*0090*/  IMAD R7, R7, UR6, R0 ;  /* 0x0000000607077c24 */ /* 0x002fd8000f8e0200 */
[----:B--2---:R-:W-:Y:S05]  /*00a0*/  @!P0 BRA `(.L_x_1) ;  /* 0x0000000000388947 */ /* 0x004fea0003800000 */
[----:B------:R-:W0:Y:S01]  /*00b0*/  LDC.64 R2, c[0x0][0x380] ;  /* 0x0000e000ff027b82 */ /* 0x000e220000000a00 */
[----:B------:R-:W1:Y:S07]  /*00c0*/  LDCU UR6, c[0x0][0x390] ;  /* 0x00007200ff0677ac */ /* 0x000e6e0008000800 */
[----:B------:R-:W2:Y:S01]  /*00d0*/  LDC.64 R4, c[0x0][0x388] ;  /* 0x0000e200ff047b82 */ /* 0x000ea20000000a00 */
[----:B0-----:R-:W-:-:S05]  /*00e0*/  IMAD.WIDE R2, R7, 0x4, R2 ;  /* 0x0000000407027825 */ /* 0x001fca00078e0202 */
[----:B------:R0:W5:Y:S01]  /*00f0*/  LDG.E R0, desc[UR4][R2.64] ;  /* 0x0000000402007981 */ /* 0x000162000c1e1900 */
[----:B-1----:R-:W-:-:S07]  /*0100*/  HFMA2 R9, -RZ, RZ, 0, 0 ;  /* 0x00000000ff097431 */ /* 0x002fce00000001ff */
.L_x_3:
[----:B0-2---:R-:W-:-:S06]  /*0110*/  IMAD.WIDE.U32 R2, R9, 0x4, R4 ;  /* 0x0000000409027825 */ /* 0x005fcc00078e0004 */
[----:B------:R-:W2:Y:S02]  /*0120*/  LDG.E R3, desc[UR4][R2.64] ;  /* 0x0000000402037981 */ /* 0x000ea4000c1e1900 */
[----:B--2--5:R-:W-:-:S13]  /*0130*/  ISETP.NE.AND P0, PT, R3, R0, PT ;  /* 0x000000000300720c */ /* 0x024fda0003f05270 */
[----:B------:R-:W-:Y:S05]  /*0140*/  @!P0 BRA `(.L_x_2) ;  /* 0x0000000000288947 */ /* 0x000fea0003800000 */
[----:B------:R-:W-:Y:S02]  /*0150*/  IADD3 R9, PT, PT, R9, 0x1, RZ ;  /* 0x0000000109097810 */ /* 0x000fe40007ffe0ff */
[----:B------:R-:W-:-:S04]  /*0160*/  MOV R6, UR6 ;  /* 0x0000000600067c02 */ /* 0x000fc80008000f00 */
[----:B------:R-:W-:-:S13]  /*0170*/  ISETP.NE.AND P0, PT, R9, R6, PT ;  /* 0x000000060900720c */ /* 0x000fda0003f05270 */
[----:B------:R-:W-:Y:S05]  /*0180*/  @P0 BRA `(.L_x_3) ;  /* 0xfffffffc00e00947 */ /* 0x000fea000383ffff */
.L_x_1:
[----:B------:R-:W-:Y:S05]  /*0190*/  BSYNC.RECONVERGENT B0 ;  /* 0x0000000000007941 */ /* 0x000fea0003800200 */
.L_x_0:
[----:B------:R-:W0:Y:S01]  /*01a0*/  LDC.64 R2, c[0x0][0x398] ;  /* 0x0000e600ff027b82 */ /* 0x000e220000000a00 */
[----:B------:R-:W-:Y:S01]  /*01b0*/  IADD3 R5, PT, PT, R6, 0x1, RZ ;  /* 0x0000000106057810 */ /* 0x000fe20007ffe0ff */
[----:B0-----:R-:W-:-:S05]  /*01c0*/  IMAD.WIDE R2, R7, 0x4, R2 ;  /* 0x0000000407027825 */ /* 0x001fca00078e0202 */
[----:B------:R-:W-:Y:S01]  /*01d0*/  STG.E desc[UR4][R2.64], R5 ;  /* 0x0000000502007986 */ /* 0x000fe2000c101904 */
[----:B------:R-:W-:Y:S05]  /*01e0*/  EXIT ;  /* 0x000000000000794d */ /* 0x000fea0003800000 */
.L_x_2:
[----:B------:R-:W0:Y:S02]  /*01f0*/  LDC.64 R2, c[0x0][0x398] ;  /* 0x0000e600ff027b82 */ /* 0x000e240000000a00 */
[----:B0-----:R-:W-:-:S05]  /*0200*/  IMAD.WIDE R2, R7, 0x4, R2 ;  /* 0x0000000407027825 */ /* 0x001fca00078e0202 */
[----:B------:R-:W-:Y:S01]  /*0210*/  STG.E desc[UR4][R2.64], R9 ;  /* 0x0000000902007986 */ /* 0x000fe2000c101904 */
[----:B------:R-:W-:Y:S05]  /*0220*/  EXIT ;  /* 0x000000000000794d */ /* 0x000fea0003800000 */
.L_x_4:
[----:B------:R-:W-:-:S00]  /*0230*/  BRA `(.L_x_4) ;  /* 0xfffffffc00fc7947 */ /* 0x000fc0000383ffff */
[----:B------:R-:W-:-:S00]  /*0240*/  NOP ;  /* 0x0000000000007918 */ /* 0x000fc00000000000 */
        /* <DEDUP_REMOVED lines=11> */
.L_x_5:


//--------------------- .nv.shared.reserved.0     --------------------------
	.section	.nv.shared.reserved.0,"aw",@nobits
	.weak		__nv_reservedSMEM_offset_0_alias
	.size		__nv_reservedSMEM_offset_0_alias, 0, 64
	.other		__nv_reservedSMEM_offset_0_alias,@"STO_CUDA_RESERVED_SHARED STV_DEFAULT"
__nv_reservedSMEM_offset_0_alias:
	.zero		0
	.zero		64


//--------------------- .nv.constant0._Z3addPKiS0_iPi --------------------------
	.section	.nv.constant0._Z3addPKiS0_iPi,"a",@progbits
	.sectionflags	@""
	.align	4
.nv.constant0._Z3addPKiS0_iPi:
	.zero		928


//--------------------- SYMBOLS --------------------------

	.type		.nv.reservedSmem.offset0,@object
	.size		.nv.reservedSmem.offset0,0x4
